//
// Generated by NVIDIA NVVM Compiler
//
// Compiler Build ID: CL-36424714
// Cuda compilation tools, release 13.0, V13.0.88
// Based on NVVM 20.0.0
//

.version 9.0
.target sm_100
.address_size 64

	// .globl	_Z9ATAkernelPdS_

.visible .entry _Z9ATAkernelPdS_(
	.param .u64 .ptr .align 1 _Z9ATAkernelPdS__param_0,
	.param .u64 .ptr .align 1 _Z9ATAkernelPdS__param_1
)
{
	.reg .pred 	%p<5>;
	.reg .b32 	%r<18>;
	.reg .b64 	%rd<18>;
	.reg .b64 	%fd<28>;

	ld.param.u64 	%rd6, [_Z9ATAkernelPdS__param_0];
	ld.param.u64 	%rd7, [_Z9ATAkernelPdS__param_1];
	mov.u32 	%r1, %ctaid.y;
	mov.u32 	%r2, %ntid.y;
	mov.u32 	%r3, %tid.y;
	mad.lo.s32 	%r4, %r1, %r2, %r3;
	mov.u32 	%r10, %ctaid.x;
	mov.u32 	%r11, %ntid.x;
	mov.u32 	%r12, %tid.x;
	mad.lo.s32 	%r16, %r10, %r11, %r12;
	setp.gt.u32 	%p1, %r4, 127;
	setp.gt.s32 	%p2, %r16, 127;
	or.pred  	%p3, %p1, %p2;
	@%p3 bra 	$L__BB0_3;
	cvta.to.global.u64 	%rd8, %rd6;
	cvta.to.global.u64 	%rd9, %rd7;
	shl.b32 	%r14, %r4, 7;
	add.s32 	%r15, %r14, %r16;
	mul.wide.s32 	%rd10, %r15, 8;
	add.s64 	%rd1, %rd9, %rd10;
	ld.global.f64 	%fd27, [%rd1];
	mul.wide.u32 	%rd11, %r2, %r1;
	cvt.u64.u32 	%rd12, %r3;
	add.s64 	%rd13, %rd11, %rd12;
	shl.b64 	%rd14, %rd13, 3;
	add.s64 	%rd3, %rd8, 4096;
	add.s64 	%rd17, %rd3, %rd14;
	mov.b32 	%r17, 0;
$L__BB0_2:
	mul.wide.s32 	%rd15, %r16, 8;
	add.s64 	%rd16, %rd3, %rd15;
	ld.global.f64 	%fd4, [%rd17+-4096];
	ld.global.f64 	%fd5, [%rd16+-4096];
	fma.rn.f64 	%fd6, %fd4, %fd5, %fd27;
	st.global.f64 	[%rd1], %fd6;
	ld.global.f64 	%fd7, [%rd17+-3072];
	ld.global.f64 	%fd8, [%rd16+-3072];
	fma.rn.f64 	%fd9, %fd7, %fd8, %fd6;
	st.global.f64 	[%rd1], %fd9;
	ld.global.f64 	%fd10, [%rd17+-2048];
	ld.global.f64 	%fd11, [%rd16+-2048];
	fma.rn.f64 	%fd12, %fd10, %fd11, %fd9;
	st.global.f64 	[%rd1], %fd12;
	ld.global.f64 	%fd13, [%rd17+-1024];
	ld.global.f64 	%fd14, [%rd16+-1024];
	fma.rn.f64 	%fd15, %fd13, %fd14, %fd12;
	st.global.f64 	[%rd1], %fd15;
	ld.global.f64 	%fd16, [%rd17];
	ld.global.f64 	%fd17, [%rd16];
	fma.rn.f64 	%fd18, %fd16, %fd17, %fd15;
	st.global.f64 	[%rd1], %fd18;
	ld.global.f64 	%fd19, [%rd17+1024];
	ld.global.f64 	%fd20, [%rd16+1024];
	fma.rn.f64 	%fd21, %fd19, %fd20, %fd18;
	st.global.f64 	[%rd1], %fd21;
	ld.global.f64 	%fd22, [%rd17+2048];
	ld.global.f64 	%fd23, [%rd16+2048];
	fma.rn.f64 	%fd24, %fd22, %fd23, %fd21;
	st.global.f64 	[%rd1], %fd24;
	ld.global.f64 	%fd25, [%rd17+3072];
	ld.global.f64 	%fd26, [%rd16+3072];
	fma.rn.f64 	%fd27, %fd25, %fd26, %fd24;
	st.global.f64 	[%rd1], %fd27;
	add.s32 	%r17, %r17, 8;
	add.s64 	%rd17, %rd17, 8192;
	add.s32 	%r16, %r16, 1024;
	setp.ne.s32 	%p4, %r17, 128;
	@%p4 bra 	$L__BB0_2;
$L__BB0_3:
	ret;

}


// ===== COMPILED SASS (sm_100) =====

	.target	sm_100

	.elftype	@"ET_EXEC"


//--------------------- .note.nv.tkinfo           --------------------------
	.section	.note.nv.tkinfo,"",@"SHT_NOTE"
	.sectionflags	@"SHF_NOTE_NV_TKINFO"
	.tkinfo
        /*0018*/ 	.word	0x00000002
        /*0030*/ 	.string	""
        /*0030*/ 	.string	"ptxas"
        /*0030*/ 	.string	"Cuda compilation tools, release 13.0, V13.0.88"
        /*0030*/ 	.string	"Build cuda_13.0.r13.0/compiler.36424714_0"
        /*0030*/ 	.string	"-arch sm_100 -m 64 "



//--------------------- .note.nv.cuinfo           --------------------------
	.section	.note.nv.cuinfo,"",@"SHT_NOTE"
	.sectionflags	@"SHF_NOTE_NV_CUINFO"
        /*0018*/ 	.short	0x0002
        /*001a*/ 	.short	0x0064
        /*001c*/ 	.short	0x0082
	.zero		2


//--------------------- .nv.info                  --------------------------
	.section	.nv.info,"",@"SHT_CUDA_INFO"
	.align	4


	//----- nvinfo : EIATTR_REGCOUNT
	.align		4
        /*0000*/ 	.byte	0x04, 0x2f
        /*0002*/ 	.short	(.L_1 - .L_0)
	.align		4
.L_0:
        /*0004*/ 	.word	index@(_Z9ATAkernelPdS_)
        /*0008*/ 	.word	0x0000001a


	//----- nvinfo : EIATTR_FRAME_SIZE
	.align		4
.L_1:
        /*000c*/ 	.byte	0x04, 0x11
        /*000e*/ 	.short	(.L_3 - .L_2)
	.align		4
.L_2:
        /*0010*/ 	.word	index@(_Z9ATAkernelPdS_)
        /*0014*/ 	.word	0x00000000


	//----- nvinfo : EIATTR_MIN_STACK_SIZE
	.align		4
.L_3:
        /*0018*/ 	.byte	0x04, 0x12
        /*001a*/ 	.short	(.L_5 - .L_4)
	.align		4
.L_4:
        /*001c*/ 	.word	index@(_Z9ATAkernelPdS_)
        /*0020*/ 	.word	0x00000000
.L_5:


//--------------------- .nv.compat                --------------------------
	.section	.nv.compat,"",@"SHT_CUDA_COMPAT_INFO"
	.align	4
        /*0000*/ 	.byte	0x02, 0x09, 0x00, 0x00, 0x02, 0x02, 0x01, 0x00, 0x02, 0x05, 0x05, 0x00, 0x03, 0x07, 0x01, 0x01
        /*0010*/ 	.byte	0x02, 0x03, 0x00, 0x00, 0x02, 0x06, 0x01, 0x00, 0x04, 0x0b, 0x08, 0x00, 0x01, 0x00, 0x00, 0x00
        /*0020*/ 	.byte	0x00, 0x00, 0x00, 0x00


//--------------------- .nv.info._Z9ATAkernelPdS_ --------------------------
	.section	.nv.info._Z9ATAkernelPdS_,"",@"SHT_CUDA_INFO"
	.sectionflags	@""
	.align	4


	//----- nvinfo : EIATTR_CUDA_API_VERSION
	.align		4
        /*0000*/ 	.byte	0x04, 0x37
        /*0002*/ 	.short	(.L_7 - .L_6)
.L_6:
        /*0004*/ 	.word	0x00000082


	//----- nvinfo : EIATTR_KPARAM_INFO
	.align		4
.L_7:
        /*0008*/ 	.byte	0x04, 0x17
        /*000a*/ 	.short	(.L_9 - .L_8)
.L_8:
        /*000c*/ 	.word	0x00000000
        /*0010*/ 	.short	0x0001
        /*0012*/ 	.short	0x0008
        /*0014*/ 	.byte	0x00, 0xf5, 0x21, 0x00


	//----- nvinfo : EIATTR_KPARAM_INFO
	.align		4
.L_9:
        /*0018*/ 	.byte	0x04, 0x17
        /*001a*/ 	.short	(.L_11 - .L_10)
.L_10:
        /*001c*/ 	.word	0x00000000
        /*0020*/ 	.short	0x0000
        /*0022*/ 	.short	0x0000
        /*0024*/ 	.byte	0x00, 0xf5, 0x21, 0x00


	//----- nvinfo : EIATTR_SPARSE_MMA_MASK
	.align		4
.L_11:
        /*0028*/ 	.byte	0x03, 0x50
        /*002a*/ 	.short	0x0000


	//----- nvinfo : EIATTR_MAXREG_COUNT
	.align		4
        /*002c*/ 	.byte	0x03, 0x1b
        /*002e*/ 	.short	0x00ff


	//----- nvinfo : EIATTR_MERCURY_ISA_VERSION
	.align		4
        /*0030*/ 	.byte	0x03, 0x5f
        /*0032*/ 	.short	0x0101


	//----- nvinfo : EIATTR_VRC_CTA_INIT_COUNT
	.align		4
        /*0034*/ 	.byte	0x02, 0x4a
	.zero		1
	.zero		1


	//----- nvinfo : EIATTR_EXIT_INSTR_OFFSETS
	.align		4
        /*0038*/ 	.byte	0x04, 0x1c
        /*003a*/ 	.short	(.L_13 - .L_12)


	//   ....[0]....
.L_12:
        /*003c*/ 	.word	0x000000b0


	//   ....[1]....
        /*0040*/ 	.word	0x00000f00


	//----- nvinfo : EIATTR_CBANK_PARAM_SIZE
	.align		4
.L_13:
        /*0044*/ 	.byte	0x03, 0x19
        /*0046*/ 	.short	0x0010


	//----- nvinfo : EIATTR_PARAM_CBANK
	.align		4
        /*0048*/ 	.byte	0x04, 0x0a
        /*004a*/ 	.short	(.L_15 - .L_14)
	.align		4
.L_14:
        /*004c*/ 	.word	index@(.nv.constant0._Z9ATAkernelPdS_)
        /*0050*/ 	.short	0x0380
        /*0052*/ 	.short	0x0010


	//----- nvinfo : EIATTR_SW_WAR
	.align		4
.L_15:
        /*0054*/ 	.byte	0x04, 0x36
        /*0056*/ 	.short	(.L_17 - .L_16)
.L_16:
        /*0058*/ 	.word	0x00000008
.L_17:


//--------------------- .nv.callgraph             --------------------------
	.section	.nv.callgraph,"",@"SHT_CUDA_CALLGRAPH"
	.align	4
	.sectionentsize	8
	.align		4
        /*0000*/ 	.word	0x00000000
	.align		4
        /*0004*/ 	.word	0xffffffff
	.align		4
        /*0008*/ 	.word	0x00000000
	.align		4
        /*000c*/ 	.word	0xfffffffe
	.align		4
        /*0010*/ 	.word	0x00000000
	.align		4
        /*0014*/ 	.word	0xfffffffd
	.align		4
        /*0018*/ 	.word	0x00000000
	.align		4
        /*001c*/ 	.word	0xfffffffc


//--------------------- .text._Z9ATAkernelPdS_    --------------------------
	.section	.text._Z9ATAkernelPdS_,"ax",@progbits
	.align	128
        .global         _Z9ATAkernelPdS_
        .type           _Z9ATAkernelPdS_,@function
        .size           _Z9ATAkernelPdS_,(.L_x_2 - _Z9ATAkernelPdS_)
        .other          _Z9ATAkernelPdS_,@"STO_CUDA_ENTRY STV_DEFAULT"
_Z9ATAkernelPdS_:
.text._Z9ATAkernelPdS_:
[----:B------:R-:W-:Y:S01]  /*0000*/  LDC R1, c[0x0][0x37c] ;  /* 0x0000df00ff017b82 */ /* 0x000fe20000000800 */
[----:B------:R-:W0:Y:S07]  /*0010*/  S2R R0, SR_TID.X ;  /* 0x0000000000007919 */ /* 0x000e2e0000002100 */
[----:B------:R-:W1:Y:S01]  /*0020*/  LDC R11, c[0x0][0x364] ;  /* 0x0000d900ff0b7b82 */ /* 0x000e620000000800 */
[----:B------:R-:W1:Y:S07]  /*0030*/  S2R R2, SR_TID.Y ;  /* 0x0000000000027919 */ /* 0x000e6e0000002200 */
[----:B------:R-:W0:Y:S08]  /*0040*/  S2UR UR4, SR_CTAID.X ;  /* 0x00000000000479c3 */ /* 0x000e300000002500 */
[----:B------:R-:W0:Y:S08]  /*0050*/  LDC R7, c[0x0][0x360] ;  /* 0x0000d800ff077b82 */ /* 0x000e300000000800 */
[----:B------:R-:W1:Y:S01]  /*0060*/  S2UR UR8, SR_CTAID.Y ;  /* 0x00000000000879c3 */ /* 0x000e620000002600 */
[----:B0-----:R-:W-:-:S05]  /*0070*/  IMAD R7, R7, UR4, R0 ;  /* 0x0000000407077c24 */ /* 0x001fca000f8e0200 */
[----:B------:R-:W-:Y:S01]  /*0080*/  ISETP.GT.AND P0, PT, R7, 0x7f, PT ;  /* 0x0000007f0700780c */ /* 0x000fe20003f04270 */
[----:B-1----:R-:W-:-:S05]  /*0090*/  IMAD R0, R11, UR8, R2 ;  /* 0x000000080b007c24 */ /* 0x002fca000f8e0202 */
[----:B------:R-:W-:-:S13]  /*00a0*/  ISETP.GT.U32.OR P0, PT, R0, 0x7f, P0 ;  /* 0x0000007f0000780c */ /* 0x000fda0000704470 */
[----:B------:R-:W-:Y:S05]  /*00b0*/  @P0 EXIT ;  /* 0x000000000000094d */ /* 0x000fea0003800000 */
[----:B------:R-:W0:Y:S01]  /*00c0*/  LDCU.64 UR4, c[0x0][0x380] ;  /* 0x00007000ff0477ac */ /* 0x000e220008000a00 */
[----:B------:R-:W1:Y:S01]  /*00d0*/  LDC.64 R12, c[0x0][0x388] ;  /* 0x0000e200ff0c7b82 */ /* 0x000e620000000a00 */
[----:B------:R-:W-:Y:S01]  /*00e0*/  HFMA2 R3, -RZ, RZ, 0, 0 ;  /* 0x00000000ff037431 */ /* 0x000fe200000001ff */
[----:B------:R-:W2:Y:S02]  /*00f0*/  LDCU.64 UR6, c[0x0][0x358] ;  /* 0x00006b00ff0677ac */ /* 0x000ea40008000a00 */
[----:B------:R-:W-:-:S04]  /*0100*/  IMAD.WIDE.U32 R10, R11, UR8, R2 ;  /* 0x000000080b0a7c25 */ /* 0x000fc8000f8e0002 */
[----:B------:R-:W-:Y:S01]  /*0110*/  IMAD R3, R0, 0x80, R7 ;  /* 0x0000008000037824 */ /* 0x000fe200078e0207 */
[----:B0-----:R-:W-:-:S04]  /*0120*/  UIADD3 UR4, UP0, UPT, UR4, 0x1000, URZ ;  /* 0x0000100004047890 */ /* 0x001fc8000ff1e0ff */
[----:B------:R-:W-:Y:S02]  /*0130*/  UIADD3.X UR5, UPT, UPT, URZ, UR5, URZ, UP0, !UPT ;  /* 0x00000005ff057290 */ /* 0x000fe400087fe4ff */
[C---:B------:R-:W-:Y:S01]  /*0140*/  LEA R8, P0, R10.reuse, UR4, 0x3 ;  /* 0x000000040a087c11 */ /* 0x040fe2000f8018ff */
[----:B-1----:R-:W-:Y:S01]  /*0150*/  IMAD.WIDE R2, R3, 0x8, R12 ;  /* 0x0000000803027825 */ /* 0x002fe200078e020c */
[----:B------:R-:W-:Y:S02]  /*0160*/  MOV R4, UR4 ;  /* 0x0000000400047c02 */ /* 0x000fe40008000f00 */
[----:B------:R-:W-:Y:S01]  /*0170*/  LEA.HI.X R9, R10, UR5, R11, 0x3, P0 ;  /* 0x000000050a097c11 */ /* 0x000fe200080f1c0b */
[----:B------:R-:W-:Y:S01]  /*0180*/  IMAD.U32 R5, RZ, RZ, UR5 ;  /* 0x00000005ff057e24 */ /* 0x000fe2000f8e00ff */
[----:B--2---:R-:W2:Y:S01]  /*0190*/  LDG.E.64 R12, desc[UR6][R2.64] ;  /* 0x00000006020c7981 */ /* 0x004ea2000c1e1b00 */
[----:B------:R-:W-:-:S03]  /*01a0*/  IMAD.WIDE R10, R7, 0x8, R4 ;  /* 0x00000008070a7825 */ /* 0x000fc600078e0204 */
[----:B------:R-:W2:Y:S04]  /*01b0*/  LDG.E.64 R14, desc[UR6][R8.64+-0x1000] ;  /* 0xfff00006080e7981 */ /* 0x000ea8000c1e1b00 */
[----:B------:R-:W2:Y:S02]  /*01c0*/  LDG.E.64 R16, desc[UR6][R10.64+-0x1000] ;  /* 0xfff000060a107981 */ /* 0x000ea4000c1e1b00 */
[----:B--2---:R-:W-:-:S07]  /*01d0*/  DFMA R12, R14, R16, R12 ;  /* 0x000000100e0c722b */ /* 0x004fce000000000c */
[----:B------:R0:W-:Y:S04]  /*01e0*/  STG.E.64 desc[UR6][R2.64], R12 ;  /* 0x0000000c02007986 */ /* 0x0001e8000c101b06 */
        /* <DEDUP_REMOVED lines=8> */
[----:B------:R-:W3:Y:S04]  /*0270*/  LDG.E.64 R18, desc[UR6][R8.64+-0x400] ;  /* 0xfffc000608127981 */ /* 0x000ee8000c1e1b00 */
[----:B------:R-:W3:Y:S02]  /*0280*/  LDG.E.64 R20, desc[UR6][R10.64+-0x400] ;  /* 0xfffc00060a147981 */ /* 0x000ee4000c1e1b00 */
[----:B---3--:R-:W-:-:S07]  /*0290*/  DFMA R18, R18, R20, R16 ;  /* 0x000000141212722b */ /* 0x008fce0000000010 */
[----:B------:R3:W-:Y:S04]  /*02a0*/  STG.E.64 desc[UR6][R2.64], R18 ;  /* 0x0000001202007986 */ /* 0x0007e8000c101b06 */
[----:B0-----:R-:W4:Y:S04]  /*02b0*/  LDG.E.64 R12, desc[UR6][R8.64] ;  /* 0x00000006080c7981 */ /* 0x001f28000c1e1b00 */
[----:B------:R-:W4:Y:S02]  /*02c0*/  LDG.E.64 R20, desc[UR6][R10.64] ;  /* 0x000000060a147981 */ /* 0x000f24000c1e1b00 */
[----:B----4-:R-:W-:-:S07]  /*02d0*/  DFMA R12, R12, R20, R18 ;  /* 0x000000140c0c722b */ /* 0x010fce0000000012 */
[----:B------:R-:W-:Y:S04]  /*02e0*/  STG.E.64 desc[UR6][R2.64], R12 ;  /* 0x0000000c02007986 */ /* 0x000fe8000c101b06 */
[----:B-1----:R-:W4:Y:S04]  /*02f0*/  LDG.E.64 R14, desc[UR6][R8.64+0x400] ;  /* 0x00040006080e7981 */ /* 0x002f28000c1e1b00 */
[----:B------:R-:W4:Y:S02]  /*0300*/  LDG.E.64 R20, desc[UR6][R10.64+0x400] ;  /* 0x000400060a147981 */ /* 0x000f24000c1e1b00 */
[----:B----4-:R-:W-:-:S07]  /*0310*/  DFMA R14, R14, R20, R12 ;  /* 0x000000140e0e722b */ /* 0x010fce000000000c */
[----:B------:R0:W-:Y:S04]  /*0320*/  STG.E.64 desc[UR6][R2.64], R14 ;  /* 0x0000000e02007986 */ /* 0x0001e8000c101b06 */
[----:B--2---:R-:W2:Y:S04]  /*0330*/  LDG.E.64 R16, desc[UR6][R8.64+0x800] ;  /* 0x0008000608107981 */ /* 0x004ea8000c1e1b00 */
[----:B------:R-:W2:Y:S02]  /*0340*/  LDG.E.64 R20, desc[UR6][R10.64+0x800] ;  /* 0x000800060a147981 */ /* 0x000ea4000c1e1b00 */
[----:B--2---:R-:W-:-:S07]  /*0350*/  DFMA R16, R16, R20, R14 ;  /* 0x000000141010722b */ /* 0x004fce000000000e */
[----:B------:R1:W-:Y:S04]  /*0360*/  STG.E.64 desc[UR6][R2.64], R16 ;  /* 0x0000001002007986 */ /* 0x0003e8000c101b06 */
[----:B---3--:R-:W2:Y:S04]  /*0370*/  LDG.E.64 R18, desc[UR6][R8.64+0xc00] ;  /* 0x000c000608127981 */ /* 0x008ea8000c1e1b00 */
[----:B------:R-:W2:Y:S01]  /*0380*/  LDG.E.64 R20, desc[UR6][R10.64+0xc00] ;  /* 0x000c00060a147981 */ /* 0x000ea2000c1e1b00 */
[----:B------:R-:W-:Y:S02]  /*0390*/  IADD3 R0, P0, PT, R8, 0x2000, RZ ;  /* 0x0000200008007810 */ /* 0x000fe40007f1e0ff */
[----:B------:R-:W-:-:S03]  /*03a0*/  IADD3 R7, PT, PT, R7, 0x400, RZ ;  /* 0x0000040007077810 */ /* 0x000fc60007ffe0ff */
[----:B0-----:R-:W-:Y:S01]  /*03b0*/  IMAD.X R15, RZ, RZ, R9, P0 ;  /* 0x000000ffff0f7224 */ /* 0x001fe200000e0609 */
[----:B------:R-:W-:Y:S01]  /*03c0*/  UMOV UR4, 0x8 ;  /* 0x0000000800047882 */ /* 0x000fe20000000000 */
[----:B--2---:R-:W-:-:S07]  /*03d0*/  DFMA R12, R18, R20, R16 ;  /* 0x00000014120c722b */ /* 0x004fce0000000010 */
[----:B------:R1:W-:Y:S04]  /*03e0*/  STG.E.64 desc[UR6][R2.64], R12 ;  /* 0x0000000c02007986 */ /* 0x0003e8000c101b06 */
.L_x_0:
[----:B------:R-:W-:Y:S01]  /*03f0*/  IMAD.WIDE R10, R7, 0x8, R4 ;  /* 0x00000008070a7825 */ /* 0x000fe200078e0204 */
[----:B------:R-:W-:Y:S02]  /*0400*/  MOV R8, R0 ;  /* 0x0000000000087202 */ /* 0x000fe40000000f00 */
[----:B------:R-:W-:Y:S02]  /*0410*/  MOV R9, R15 ;  /* 0x0000000f00097202 */ /* 0x000fe40000000f00 */
[----:B-12---:R-:W2:Y:S04]  /*0420*/  LDG.E.64 R16, desc[UR6][R10.64+-0x1000] ;  /* 0xfff000060a107981 */ /* 0x006ea8000c1e1b00 */
        /* <DEDUP_REMOVED lines=18> */
[----:B------:R0:W-:Y:S04]  /*0550*/  STG.E.64 desc[UR6][R2.64], R14 ;  /* 0x0000000e02007986 */ /* 0x0001e8000c101b06 */
[----:B-1----:R-:W4:Y:S04]  /*0560*/  LDG.E.64 R12, desc[UR6][R8.64+0x400] ;  /* 0x00040006080c7981 */ /* 0x002f28000c1e1b00 */
[----:B------:R-:W4:Y:S02]  /*0570*/  LDG.E.64 R20, desc[UR6][R10.64+0x400] ;  /* 0x000400060a147981 */ /* 0x000f24000c1e1b00 */
[----:B----4-:R-:W-:-:S07]  /*0580*/  DFMA R20, R12, R20, R14 ;  /* 0x000000140c14722b */ /* 0x010fce000000000e */
[----:B------:R1:W-:Y:S04]  /*0590*/  STG.E.64 desc[UR6][R2.64], R20 ;  /* 0x0000001402007986 */ /* 0x0003e8000c101b06 */
[----:B------:R-:W4:Y:S04]  /*05a0*/  LDG.E.64 R12, desc[UR6][R8.64+0x800] ;  /* 0x00080006080c7981 */ /* 0x000f28000c1e1b00 */
[----:B--2---:R-:W4:Y:S02]  /*05b0*/  LDG.E.64 R16, desc[UR6][R10.64+0x800] ;  /* 0x000800060a107981 */ /* 0x004f24000c1e1b00 */
[----:B----4-:R-:W-:-:S07]  /*05c0*/  DFMA R16, R12, R16, R20 ;  /* 0x000000100c10722b */ /* 0x010fce0000000014 */
[----:B------:R2:W-:Y:S04]  /*05d0*/  STG.E.64 desc[UR6][R2.64], R16 ;  /* 0x0000001002007986 */ /* 0x0005e8000c101b06 */
[----:B---3--:R-:W3:Y:S04]  /*05e0*/  LDG.E.64 R18, desc[UR6][R10.64+0xc00] ;  /* 0x000c00060a127981 */ /* 0x008ee8000c1e1b00 */
[----:B------:R-:W3:Y:S01]  /*05f0*/  LDG.E.64 R12, desc[UR6][R8.64+0xc00] ;  /* 0x000c0006080c7981 */ /* 0x000ee2000c1e1b00 */
[----:B0-----:R-:W-:Y:S01]  /*0600*/  VIADD R15, R7, 0x400 ;  /* 0x00000400070f7836 */ /* 0x001fe20000000000 */
[----:B---3--:R-:W-:-:S03]  /*0610*/  DFMA R18, R12, R18, R16 ;  /* 0x000000120c12722b */ /* 0x008fc60000000010 */
[----:B------:R-:W-:-:S04]  /*0620*/  IMAD.WIDE R12, R15, 0x8, R4 ;  /* 0x000000080f0c7825 */ /* 0x000fc800078e0204 */
[----:B------:R0:W-:Y:S04]  /*0630*/  STG.E.64 desc[UR6][R2.64], R18 ;  /* 0x0000001202007986 */ /* 0x0001e8000c101b06 */
[----:B------:R-:W3:Y:S04]  /*0640*/  LDG.E.64 R14, desc[UR6][R8.64+0x1000] ;  /* 0x00100006080e7981 */ /* 0x000ee8000c1e1b00 */
[----:B-1----:R-:W3:Y:S02]  /*0650*/  LDG.E.64 R20, desc[UR6][R12.64+-0x1000] ;  /* 0xfff000060c147981 */ /* 0x002ee4000c1e1b00 */
[----:B---3--:R-:W-:-:S07]  /*0660*/  DFMA R14, R14, R20, R18 ;  /* 0x000000140e0e722b */ /* 0x008fce0000000012 */
[----:B------:R1:W-:Y:S04]  /*0670*/  STG.E.64 desc[UR6][R2.64], R14 ;  /* 0x0000000e02007986 */ /* 0x0003e8000c101b06 */
[----:B--2---:R-:W2:Y:S04]  /*0680*/  LDG.E.64 R16, desc[UR6][R8.64+0x1400] ;  /* 0x0014000608107981 */ /* 0x004ea8000c1e1b00 */
        /* <DEDUP_REMOVED lines=19> */
[----:B------:R-:W4:Y:S04]  /*07c0*/  LDG.E.64 R10, desc[UR6][R8.64+0x2800] ;  /* 0x00280006080a7981 */ /* 0x000f28000c1e1b00 */
[----:B---3--:R-:W4:Y:S02]  /*07d0*/  LDG.E.64 R16, desc[UR6][R12.64+0x800] ;  /* 0x000800060c107981 */ /* 0x008f24000c1e1b00 */
[----:B----4-:R-:W-:-:S07]  /*07e0*/  DFMA R16, R10, R16, R20 ;  /* 0x000000100a10722b */ /* 0x010fce0000000014 */
[----:B------:R3:W-:Y:S04]  /*07f0*/  STG.E.64 desc[UR6][R2.64], R16 ;  /* 0x0000001002007986 */ /* 0x0007e8000c101b06 */
[----:B0-----:R-:W4:Y:S04]  /*0800*/  LDG.E.64 R18, desc[UR6][R12.64+0xc00] ;  /* 0x000c00060c127981 */ /* 0x001f28000c1e1b00 */
[----:B------:R-:W4:Y:S01]  /*0810*/  LDG.E.64 R10, desc[UR6][R8.64+0x2c00] ;  /* 0x002c0006080a7981 */ /* 0x000f22000c1e1b00 */
[----:B-1----:R-:W-:Y:S01]  /*0820*/  IADD3 R15, PT, PT, R7, 0x800, RZ ;  /* 0x00000800070f7810 */ /* 0x002fe20007ffe0ff */
[----:B----4-:R-:W-:-:S04]  /*0830*/  DFMA R18, R10, R18, R16 ;  /* 0x000000120a12722b */ /* 0x010fc80000000010 */
[----:B------:R-:W-:-:S03]  /*0840*/  IMAD.WIDE R10, R15, 0x8, R4 ;  /* 0x000000080f0a7825 */ /* 0x000fc600078e0204 */
[----:B------:R0:W-:Y:S04]  /*0850*/  STG.E.64 desc[UR6][R2.64], R18 ;  /* 0x0000001202007986 */ /* 0x0001e8000c101b06 */
[----:B------:R-:W4:Y:S04]  /*0860*/  LDG.E.64 R14, desc[UR6][R8.64+0x3000] ;  /* 0x00300006080e7981 */ /* 0x000f28000c1e1b00 */
[----:B--2---:R-:W4:Y:S02]  /*0870*/  LDG.E.64 R20, desc[UR6][R10.64+-0x1000] ;  /* 0xfff000060a147981 */ /* 0x004f24000c1e1b00 */
[----:B----4-:R-:W-:-:S07]  /*0880*/  DFMA R14, R14, R20, R18 ;  /* 0x000000140e0e722b */ /* 0x010fce0000000012 */
[----:B------:R1:W-:Y:S04]  /*0890*/  STG.E.64 desc[UR6][R2.64], R14 ;  /* 0x0000000e02007986 */ /* 0x0003e8000c101b06 */
[----:B---3--:R-:W2:Y:S04]  /*08a0*/  LDG.E.64 R16, desc[UR6][R8.64+0x3400] ;  /* 0x0034000608107981 */ /* 0x008ea8000c1e1b00 */
        /* <DEDUP_REMOVED lines=52> */
[----:B------:R-:W-:Y:S04]  /*0bf0*/  STG.E.64 desc[UR6][R2.64], R20 ;  /* 0x0000001402007986 */ /* 0x000fe8000c101b06 */
[----:B------:R-:W0:Y:S04]  /*0c00*/  LDG.E.64 R10, desc[UR6][R8.64+0x6800] ;  /* 0x00680006080a7981 */ /* 0x000e28000c1e1b00 */
[----:B---3--:R-:W0:Y:S02]  /*0c10*/  LDG.E.64 R16, desc[UR6][R12.64+0x800] ;  /* 0x000800060c107981 */ /* 0x008e24000c1e1b00 */
[----:B0-----:R-:W-:-:S07]  /*0c20*/  DFMA R18, R10, R16, R20 ;  /* 0x000000100a12722b */ /* 0x001fce0000000014 */
[----:B------:R0:W-:Y:S04]  /*0c30*/  STG.E.64 desc[UR6][R2.64], R18 ;  /* 0x0000001202007986 */ /* 0x0001e8000c101b06 */
[----:B------:R-:W2:Y:S04]  /*0c40*/  LDG.E.64 R16, desc[UR6][R12.64+0xc00] ;  /* 0x000c00060c107981 */ /* 0x000ea8000c1e1b00 */
[----:B------:R-:W2:Y:S01]  /*0c50*/  LDG.E.64 R10, desc[UR6][R8.64+0x6c00] ;  /* 0x006c0006080a7981 */ /* 0x000ea2000c1e1b00 */
[----:B-1----:R-:W-:Y:S01]  /*0c60*/  VIADD R15, R7, 0x1000 ;  /* 0x00001000070f7836 */ /* 0x002fe20000000000 */
[----:B--2---:R-:W-:-:S03]  /*0c70*/  DFMA R22, R10, R16, R18 ;  /* 0x000000100a16722b */ /* 0x004fc60000000012 */
[----:B------:R-:W-:-:S04]  /*0c80*/  IMAD.WIDE R10, R15, 0x8, R4 ;  /* 0x000000080f0a7825 */ /* 0x000fc800078e0204 */
[----:B------:R-:W-:Y:S04]  /*0c90*/  STG.E.64 desc[UR6][R2.64], R22 ;  /* 0x0000001602007986 */ /* 0x000fe8000c101b06 */
        /* <DEDUP_REMOVED lines=9> */
[----:B0-----:R-:W3:Y:S02]  /*0d30*/  LDG.E.64 R18, desc[UR6][R10.64+-0x800] ;  /* 0xfff800060a127981 */ /* 0x001ee4000c1e1b00 */
[----:B---3--:R-:W-:-:S07]  /*0d40*/  DFMA R16, R16, R18, R12 ;  /* 0x000000121010722b */ /* 0x008fce000000000c */
[----:B------:R0:W-:Y:S04]  /*0d50*/  STG.E.64 desc[UR6][R2.64], R16 ;  /* 0x0000001002007986 */ /* 0x0001e8000c101b06 */
[----:B------:R-:W3:Y:S04]  /*0d60*/  LDG.E.64 R18, desc[UR6][R8.64+0x7c00] ;  /* 0x007c000608127981 */ /* 0x000ee8000c1e1b00 */
[----:B------:R-:W3:Y:S02]  /*0d70*/  LDG.E.64 R20, desc[UR6][R10.64+-0x400] ;  /* 0xfffc00060a147981 */ /* 0x000ee4000c1e1b00 */
[----:B---3--:R-:W-:-:S07]  /*0d80*/  DFMA R18, R18, R20, R16 ;  /* 0x000000141212722b */ /* 0x008fce0000000010 */
        /* <DEDUP_REMOVED lines=10> */
[----:B0-----:R-:W4:Y:S02]  /*0e30*/  LDG.E.64 R16, desc[UR6][R10.64+0x800] ;  /* 0x000800060a107981 */ /* 0x001f24000c1e1b00 */
[----:B----4-:R-:W-:-:S07]  /*0e40*/  DFMA R16, R12, R16, R20 ;  /* 0x000000100c10722b */ /* 0x010fce0000000014 */
[----:B------:R2:W-:Y:S04]  /*0e50*/  STG.E.64 desc[UR6][R2.64], R16 ;  /* 0x0000001002007986 */ /* 0x0005e8000c101b06 */
[----:B---3--:R-:W3:Y:S04]  /*0e60*/  LDG.E.64 R18, desc[UR6][R10.64+0xc00] ;  /* 0x000c00060a127981 */ /* 0x008ee8000c1e1b00 */
[----:B------:R-:W3:Y:S01]  /*0e70*/  LDG.E.64 R12, desc[UR6][R8.64+0x8c00] ;  /* 0x008c0006080c7981 */ /* 0x000ee2000c1e1b00 */
[----:B------:R-:W-:-:S04]  /*0e80*/  UIADD3 UR4, UPT, UPT, UR4, 0x28, URZ ;  /* 0x0000002804047890 */ /* 0x000fc8000fffe0ff */
[----:B------:R-:W-:Y:S01]  /*0e90*/  UISETP.NE.AND UP0, UPT, UR4, 0x80, UPT ;  /* 0x000000800400788c */ /* 0x000fe2000bf05270 */
[----:B------:R-:W-:Y:S02]  /*0ea0*/  IADD3 R0, P0, PT, R8, 0xa000, RZ ;  /* 0x0000a00008007810 */ /* 0x000fe40007f1e0ff */
[----:B------:R-:W-:Y:S02]  /*0eb0*/  IADD3 R7, PT, PT, R7, 0x1400, RZ ;  /* 0x0000140007077810 */ /* 0x000fe40007ffe0ff */
[----:B-1----:R-:W-:Y:S01]  /*0ec0*/  IADD3.X R15, PT, PT, RZ, R9, RZ, P0, !PT ;  /* 0x00000009ff0f7210 */ /* 0x002fe200007fe4ff */
[----:B---3--:R-:W-:-:S07]  /*0ed0*/  DFMA R12, R12, R18, R16 ;  /* 0x000000120c0c722b */ /* 0x008fce0000000010 */
[----:B------:R2:W-:Y:S01]  /*0ee0*/  STG.E.64 desc[UR6][R2.64], R12 ;  /* 0x0000000c02007986 */ /* 0x0005e2000c101b06 */
[----:B------:R-:W-:Y:S05]  /*0ef0*/  BRA.U UP0, `(.L_x_0) ;  /* 0xfffffff5003c7547 */ /* 0x000fea000b83ffff */
[----:B------:R-:W-:Y:S05]  /*0f00*/  EXIT ;  /* 0x000000000000794d */ /* 0x000fea0003800000 */
.L_x_1:
[----:B------:R-:W-:-:S00]  /*0f10*/  BRA `(.L_x_1) ;  /* 0xfffffffc00fc7947 */ /* 0x000fc0000383ffff */
[----:B------:R-:W-:-:S00]  /*0f20*/  NOP ;  /* 0x0000000000007918 */ /* 0x000fc00000000000 */
        /* <DEDUP_REMOVED lines=13> */
.L_x_2:


//--------------------- .nv.shared.reserved.0     --------------------------
	.section	.nv.shared.reserved.0,"aw",@nobits
	.weak		__nv_reservedSMEM_offset_0_alias
	.size		__nv_reservedSMEM_offset_0_alias, 0, 64
	.other		__nv_reservedSMEM_offset_0_alias,@"STO_CUDA_RESERVED_SHARED STV_DEFAULT"
__nv_reservedSMEM_offset_0_alias:
	.zero		0
	.zero		64


//--------------------- .nv.constant0._Z9ATAkernelPdS_ --------------------------
	.section	.nv.constant0._Z9ATAkernelPdS_,"a",@progbits
	.sectionflags	@""
	.align	4
.nv.constant0._Z9ATAkernelPdS_:
	.zero		912


//--------------------- SYMBOLS --------------------------

	.type		.nv.reservedSmem.offset0,@object
	.size		.nv.reservedSmem.offset0,0x4
